//
// Generated by NVIDIA NVVM Compiler
//
// Compiler Build ID: CL-36424714
// Cuda compilation tools, release 13.0, V13.0.88
// Based on NVVM 20.0.0
//

.version 9.0
.target sm_100
.address_size 64

	// .globl	_Z17vector_add_kernelPfS_S_i

.visible .entry _Z17vector_add_kernelPfS_S_i(
	.param .u64 .ptr .align 1 _Z17vector_add_kernelPfS_S_i_param_0,
	.param .u64 .ptr .align 1 _Z17vector_add_kernelPfS_S_i_param_1,
	.param .u64 .ptr .align 1 _Z17vector_add_kernelPfS_S_i_param_2,
	.param .u32 _Z17vector_add_kernelPfS_S_i_param_3
)
{
	.reg .pred 	%p<2>;
	.reg .b32 	%r<6>;
	.reg .b32 	%f<4>;
	.reg .b64 	%rd<11>;

	ld.param.u64 	%rd1, [_Z17vector_add_kernelPfS_S_i_param_0];
	ld.param.u64 	%rd2, [_Z17vector_add_kernelPfS_S_i_param_1];
	ld.param.u64 	%rd3, [_Z17vector_add_kernelPfS_S_i_param_2];
	ld.param.u32 	%r2, [_Z17vector_add_kernelPfS_S_i_param_3];
	mov.u32 	%r3, %ntid.x;
	mov.u32 	%r4, %ctaid.x;
	mov.u32 	%r5, %tid.x;
	mad.lo.s32 	%r1, %r3, %r4, %r5;
	setp.ge.s32 	%p1, %r1, %r2;
	@%p1 bra 	$L__BB0_2;
	cvta.to.global.u64 	%rd4, %rd1;
	cvta.to.global.u64 	%rd5, %rd2;
	cvta.to.global.u64 	%rd6, %rd3;
	mul.wide.s32 	%rd7, %r1, 4;
	add.s64 	%rd8, %rd4, %rd7;
	ld.global.f32 	%f1, [%rd8];
	add.s64 	%rd9, %rd5, %rd7;
	ld.global.f32 	%f2, [%rd9];
	add.f32 	%f3, %f1, %f2;
	add.s64 	%rd10, %rd6, %rd7;
	st.global.f32 	[%rd10], %f3;
$L__BB0_2:
	ret;

}


// ===== COMPILED SASS (sm_100) =====

	.target	sm_100

	.elftype	@"ET_EXEC"


//--------------------- .note.nv.tkinfo           --------------------------
	.section	.note.nv.tkinfo,"",@"SHT_NOTE"
	.sectionflags	@"SHF_NOTE_NV_TKINFO"
	.tkinfo
        /*0018*/ 	.word	0x00000002
        /*0030*/ 	.string	""
        /*0030*/ 	.string	"ptxas"
        /*0030*/ 	.string	"Cuda compilation tools, release 13.0, V13.0.88"
        /*0030*/ 	.string	"Build cuda_13.0.r13.0/compiler.36424714_0"
        /*0030*/ 	.string	"-arch sm_100 -m 64 "



//--------------------- .note.nv.cuinfo           --------------------------
	.section	.note.nv.cuinfo,"",@"SHT_NOTE"
	.sectionflags	@"SHF_NOTE_NV_CUINFO"
        /*0018*/ 	.short	0x0002
        /*001a*/ 	.short	0x0064
        /*001c*/ 	.short	0x0082
	.zero		2


//--------------------- .nv.info                  --------------------------
	.section	.nv.info,"",@"SHT_CUDA_INFO"
	.align	4


	//----- nvinfo : EIATTR_REGCOUNT
	.align		4
        /*0000*/ 	.byte	0x04, 0x2f
        /*0002*/ 	.short	(.L_1 - .L_0)
	.align		4
.L_0:
        /*0004*/ 	.word	index@(_Z17vector_add_kernelPfS_S_i)
        /*0008*/ 	.word	0x0000000c


	//----- nvinfo : EIATTR_FRAME_SIZE
	.align		4
.L_1:
        /*000c*/ 	.byte	0x04, 0x11
        /*000e*/ 	.short	(.L_3 - .L_2)
	.align		4
.L_2:
        /*0010*/ 	.word	index@(_Z17vector_add_kernelPfS_S_i)
        /*0014*/ 	.word	0x00000000


	//----- nvinfo : EIATTR_MIN_STACK_SIZE
	.align		4
.L_3:
        /*0018*/ 	.byte	0x04, 0x12
        /*001a*/ 	.short	(.L_5 - .L_4)
	.align		4
.L_4:
        /*001c*/ 	.word	index@(_Z17vector_add_kernelPfS_S_i)
        /*0020*/ 	.word	0x00000000
.L_5:


//--------------------- .nv.compat                --------------------------
	.section	.nv.compat,"",@"SHT_CUDA_COMPAT_INFO"
	.align	4
        /*0000*/ 	.byte	0x02, 0x09, 0x00, 0x00, 0x02, 0x02, 0x01, 0x00, 0x02, 0x05, 0x05, 0x00, 0x03, 0x07, 0x01, 0x01
        /*0010*/ 	.byte	0x02, 0x03, 0x00, 0x00, 0x02, 0x06, 0x01, 0x00, 0x04, 0x0b, 0x08, 0x00, 0x09, 0x00, 0x00, 0x00
        /*0020*/ 	.byte	0x00, 0x00, 0x00, 0x00


//--------------------- .nv.info._Z17vector_add_kernelPfS_S_i --------------------------
	.section	.nv.info._Z17vector_add_kernelPfS_S_i,"",@"SHT_CUDA_INFO"
	.sectionflags	@""
	.align	4


	//----- nvinfo : EIATTR_CUDA_API_VERSION
	.align		4
        /*0000*/ 	.byte	0x04, 0x37
        /*0002*/ 	.short	(.L_7 - .L_6)
.L_6:
        /*0004*/ 	.word	0x00000082


	//----- nvinfo : EIATTR_KPARAM_INFO
	.align		4
.L_7:
        /*0008*/ 	.byte	0x04, 0x17
        /*000a*/ 	.short	(.L_9 - .L_8)
.L_8:
        /*000c*/ 	.word	0x00000000
        /*0010*/ 	.short	0x0003
        /*0012*/ 	.short	0x0018
        /*0014*/ 	.byte	0x00, 0xf0, 0x11, 0x00


	//----- nvinfo : EIATTR_KPARAM_INFO
	.align		4
.L_9:
        /*0018*/ 	.byte	0x04, 0x17
        /*001a*/ 	.short	(.L_11 - .L_10)
.L_10:
        /*001c*/ 	.word	0x00000000
        /*0020*/ 	.short	0x0002
        /*0022*/ 	.short	0x0010
        /*0024*/ 	.byte	0x00, 0xf5, 0x21, 0x00


	//----- nvinfo : EIATTR_KPARAM_INFO
	.align		4
.L_11:
        /*0028*/ 	.byte	0x04, 0x17
        /*002a*/ 	.short	(.L_13 - .L_12)
.L_12:
        /*002c*/ 	.word	0x00000000
        /*0030*/ 	.short	0x0001
        /*0032*/ 	.short	0x0008
        /*0034*/ 	.byte	0x00, 0xf5, 0x21, 0x00


	//----- nvinfo : EIATTR_KPARAM_INFO
	.align		4
.L_13:
        /*0038*/ 	.byte	0x04, 0x17
        /*003a*/ 	.short	(.L_15 - .L_14)
.L_14:
        /*003c*/ 	.word	0x00000000
        /*0040*/ 	.short	0x0000
        /*0042*/ 	.short	0x0000
        /*0044*/ 	.byte	0x00, 0xf5, 0x21, 0x00


	//----- nvinfo : EIATTR_SPARSE_MMA_MASK
	.align		4
.L_15:
        /*0048*/ 	.byte	0x03, 0x50
        /*004a*/ 	.short	0x0000


	//----- nvinfo : EIATTR_MAXREG_COUNT
	.align		4
        /*004c*/ 	.byte	0x03, 0x1b
        /*004e*/ 	.short	0x00ff


	//----- nvinfo : EIATTR_MERCURY_ISA_VERSION
	.align		4
        /*0050*/ 	.byte	0x03, 0x5f
        /*0052*/ 	.short	0x0101


	//----- nvinfo : EIATTR_VRC_CTA_INIT_COUNT
	.align		4
        /*0054*/ 	.byte	0x02, 0x4a
	.zero		1
	.zero		1


	//----- nvinfo : EIATTR_EXIT_INSTR_OFFSETS
	.align		4
        /*0058*/ 	.byte	0x04, 0x1c
        /*005a*/ 	.short	(.L_17 - .L_16)


	//   ....[0]....
.L_16:
        /*005c*/ 	.word	0x00000070


	//   ....[1]....
        /*0060*/ 	.word	0x00000130


	//----- nvinfo : EIATTR_CBANK_PARAM_SIZE
	.align		4
.L_17:
        /*0064*/ 	.byte	0x03, 0x19
        /*0066*/ 	.short	0x001c


	//----- nvinfo : EIATTR_PARAM_CBANK
	.align		4
        /*0068*/ 	.byte	0x04, 0x0a
        /*006a*/ 	.short	(.L_19 - .L_18)
	.align		4
.L_18:
        /*006c*/ 	.word	index@(.nv.constant0._Z17vector_add_kernelPfS_S_i)
        /*0070*/ 	.short	0x0380
        /*0072*/ 	.short	0x001c


	//----- nvinfo : EIATTR_SW_WAR
	.align		4
.L_19:
        /*0074*/ 	.byte	0x04, 0x36
        /*0076*/ 	.short	(.L_21 - .L_20)
.L_20:
        /*0078*/ 	.word	0x00000008
.L_21:


//--------------------- .nv.callgraph             --------------------------
	.section	.nv.callgraph,"",@"SHT_CUDA_CALLGRAPH"
	.align	4
	.sectionentsize	8
	.align		4
        /*0000*/ 	.word	0x00000000
	.align		4
        /*0004*/ 	.word	0xffffffff
	.align		4
        /*0008*/ 	.word	0x00000000
	.align		4
        /*000c*/ 	.word	0xfffffffe
	.align		4
        /*0010*/ 	.word	0x00000000
	.align		4
        /*0014*/ 	.word	0xfffffffd
	.align		4
        /*0018*/ 	.word	0x00000000
	.align		4
        /*001c*/ 	.word	0xfffffffc


//--------------------- .text._Z17vector_add_kernelPfS_S_i --------------------------
	.section	.text._Z17vector_add_kernelPfS_S_i,"ax",@progbits
	.align	128
        .global         _Z17vector_add_kernelPfS_S_i
        .type           _Z17vector_add_kernelPfS_S_i,@function
        .size           _Z17vector_add_kernelPfS_S_i,(.L_x_1 - _Z17vector_add_kernelPfS_S_i)
        .other          _Z17vector_add_kernelPfS_S_i,@"STO_CUDA_ENTRY STV_DEFAULT"
_Z17vector_add_kernelPfS_S_i:
.text._Z17vector_add_kernelPfS_S_i:
[----:B------:R-:W-:Y:S01]  /*0000*/  LDC R1, c[0x0][0x37c] ;  /* 0x0000df00ff017b82 */ /* 0x000fe20000000800 */
[----:B------:R-:W0:Y:S01]  /*0010*/  S2R R9, SR_CTAID.X ;  /* 0x0000000000097919 */ /* 0x000e220000002500 */
[----:B------:R-:W0:Y:S01]  /*0020*/  LDCU UR4, c[0x0][0x360] ;  /* 0x00006c00ff0477ac */ /* 0x000e220008000800 */
[----:B------:R-:W0:Y:S01]  /*0030*/  S2R R0, SR_TID.X ;  /* 0x0000000000007919 */ /* 0x000e220000002100 */
[----:B------:R-:W1:Y:S01]  /*0040*/  LDCU UR5, c[0x0][0x398] ;  /* 0x00007300ff0577ac */ /* 0x000e620008000800 */
[----:B0-----:R-:W-:-:S05]  /*0050*/  IMAD R9, R9, UR4, R0 ;  /* 0x0000000409097c24 */ /* 0x001fca000f8e0200 */
[----:B-1----:R-:W-:-:S13]  /*0060*/  ISETP.GE.AND P0, PT, R9, UR5, PT ;  /* 0x0000000509007c0c */ /* 0x002fda000bf06270 */
[----:B------:R-:W-:Y:S05]  /*0070*/  @P0 EXIT ;  /* 0x000000000000094d */ /* 0x000fea0003800000 */
[----:B------:R-:W0:Y:S01]  /*0080*/  LDC.64 R2, c[0x0][0x380] ;  /* 0x0000e000ff027b82 */ /* 0x000e220000000a00 */
[----:B------:R-:W1:Y:S07]  /*0090*/  LDCU.64 UR4, c[0x0][0x358] ;  /* 0x00006b00ff0477ac */ /* 0x000e6e0008000a00 */
[----:B------:R-:W2:Y:S08]  /*00a0*/  LDC.64 R4, c[0x0][0x388] ;  /* 0x0000e200ff047b82 */ /* 0x000eb00000000a00 */
[----:B------:R-:W3:Y:S01]  /*00b0*/  LDC.64 R6, c[0x0][0x390] ;  /* 0x0000e400ff067b82 */ /* 0x000ee20000000a00 */
[----:B0-----:R-:W-:-:S06]  /*00c0*/  IMAD.WIDE R2, R9, 0x4, R2 ;  /* 0x0000000409027825 */ /* 0x001fcc00078e0202 */
[----:B-1----:R-:W4:Y:S01]  /*00d0*/  LDG.E R2, desc[UR4][R2.64] ;  /* 0x0000000402027981 */ /* 0x002f22000c1e1900 */
[----:B--2---:R-:W-:-:S06]  /*00e0*/  IMAD.WIDE R4, R9, 0x4, R4 ;  /* 0x0000000409047825 */ /* 0x004fcc00078e0204 */
[----:B------:R-:W4:Y:S01]  /*00f0*/  LDG.E R5, desc[UR4][R4.64] ;  /* 0x0000000404057981 */ /* 0x000f22000c1e1900 */
[----:B---3--:R-:W-:-:S04]  /*0100*/  IMAD.WIDE R6, R9, 0x4, R6 ;  /* 0x0000000409067825 */ /* 0x008fc800078e0206 */
[----:B----4-:R-:W-:-:S05]  /*0110*/  FADD R9, R2, R5 ;  /* 0x0000000502097221 */ /* 0x010fca0000000000 */
[----:B------:R-:W-:Y:S01]  /*0120*/  STG.E desc[UR4][R6.64], R9 ;  /* 0x0000000906007986 */ /* 0x000fe2000c101904 */
[----:B------:R-:W-:Y:S05]  /*0130*/  EXIT ;  /* 0x000000000000794d */ /* 0x000fea0003800000 */
.L_x_0:
[----:B------:R-:W-:-:S00]  /*0140*/  BRA `(.L_x_0) ;  /* 0xfffffffc00fc7947 */ /* 0x000fc0000383ffff */
[----:B------:R-:W-:-:S00]  /*0150*/  NOP ;  /* 0x0000000000007918 */ /* 0x000fc00000000000 */
        /* <DEDUP_REMOVED lines=10> */
.L_x_1:


//--------------------- .nv.shared.reserved.0     --------------------------
	.section	.nv.shared.reserved.0,"aw",@nobits
	.weak		__nv_reservedSMEM_offset_0_alias
	.size		__nv_reservedSMEM_offset_0_alias, 0, 64
	.other		__nv_reservedSMEM_offset_0_alias,@"STO_CUDA_RESERVED_SHARED STV_DEFAULT"
__nv_reservedSMEM_offset_0_alias:
	.zero		0
	.zero		64


//--------------------- .nv.constant0._Z17vector_add_kernelPfS_S_i --------------------------
	.section	.nv.constant0._Z17vector_add_kernelPfS_S_i,"a",@progbits
	.sectionflags	@""
	.align	4
.nv.constant0._Z17vector_add_kernelPfS_S_i:
	.zero		924


//--------------------- SYMBOLS --------------------------

	.type		.nv.reservedSmem.offset0,@object
	.size		.nv.reservedSmem.offset0,0x4
